//
// Generated by NVIDIA NVVM Compiler
//
// Compiler Build ID: CL-36424714
// Cuda compilation tools, release 13.0, V13.0.88
// Based on NVVM 20.0.0
//

.version 9.0
.target sm_100
.address_size 64

	// .globl	_Z3addPiS_S_

.visible .entry _Z3addPiS_S_(
	.param .u64 .ptr .align 1 _Z3addPiS_S__param_0,
	.param .u64 .ptr .align 1 _Z3addPiS_S__param_1,
	.param .u64 .ptr .align 1 _Z3addPiS_S__param_2
)
{
	.reg .pred 	%p<2>;
	.reg .b32 	%r<5>;
	.reg .b64 	%rd<11>;

	ld.param.u64 	%rd1, [_Z3addPiS_S__param_0];
	ld.param.u64 	%rd2, [_Z3addPiS_S__param_1];
	ld.param.u64 	%rd3, [_Z3addPiS_S__param_2];
	mov.u32 	%r1, %ctaid.x;
	setp.gt.u32 	%p1, %r1, 4;
	@%p1 bra 	$L__BB0_2;
	cvta.to.global.u64 	%rd4, %rd1;
	cvta.to.global.u64 	%rd5, %rd2;
	cvta.to.global.u64 	%rd6, %rd3;
	mul.wide.u32 	%rd7, %r1, 4;
	add.s64 	%rd8, %rd4, %rd7;
	ld.global.u32 	%r2, [%rd8];
	add.s64 	%rd9, %rd5, %rd7;
	ld.global.u32 	%r3, [%rd9];
	add.s32 	%r4, %r3, %r2;
	add.s64 	%rd10, %rd6, %rd7;
	st.global.u32 	[%rd10], %r4;
$L__BB0_2:
	ret;

}


// ===== COMPILED SASS (sm_100) =====

	.target	sm_100

	.elftype	@"ET_EXEC"


//--------------------- .note.nv.tkinfo           --------------------------
	.section	.note.nv.tkinfo,"",@"SHT_NOTE"
	.sectionflags	@"SHF_NOTE_NV_TKINFO"
	.tkinfo
        /*0018*/ 	.word	0x00000002
        /*0030*/ 	.string	""
        /*0030*/ 	.string	"ptxas"
        /*0030*/ 	.string	"Cuda compilation tools, release 13.0, V13.0.88"
        /*0030*/ 	.string	"Build cuda_13.0.r13.0/compiler.36424714_0"
        /*0030*/ 	.string	"-arch sm_100 -m 64 "



//--------------------- .note.nv.cuinfo           --------------------------
	.section	.note.nv.cuinfo,"",@"SHT_NOTE"
	.sectionflags	@"SHF_NOTE_NV_CUINFO"
        /*0018*/ 	.short	0x0002
        /*001a*/ 	.short	0x0064
        /*001c*/ 	.short	0x0082
	.zero		2


//--------------------- .nv.info                  --------------------------
	.section	.nv.info,"",@"SHT_CUDA_INFO"
	.align	4


	//----- nvinfo : EIATTR_REGCOUNT
	.align		4
        /*0000*/ 	.byte	0x04, 0x2f
        /*0002*/ 	.short	(.L_1 - .L_0)
	.align		4
.L_0:
        /*0004*/ 	.word	index@(_Z3addPiS_S_)
        /*0008*/ 	.word	0x0000000c


	//----- nvinfo : EIATTR_FRAME_SIZE
	.align		4
.L_1:
        /*000c*/ 	.byte	0x04, 0x11
        /*000e*/ 	.short	(.L_3 - .L_2)
	.align		4
.L_2:
        /*0010*/ 	.word	index@(_Z3addPiS_S_)
        /*0014*/ 	.word	0x00000000


	//----- nvinfo : EIATTR_MIN_STACK_SIZE
	.align		4
.L_3:
        /*0018*/ 	.byte	0x04, 0x12
        /*001a*/ 	.short	(.L_5 - .L_4)
	.align		4
.L_4:
        /*001c*/ 	.word	index@(_Z3addPiS_S_)
        /*0020*/ 	.word	0x00000000
.L_5:


//--------------------- .nv.compat                --------------------------
	.section	.nv.compat,"",@"SHT_CUDA_COMPAT_INFO"
	.align	4
        /*0000*/ 	.byte	0x02, 0x09, 0x00, 0x00, 0x02, 0x02, 0x01, 0x00, 0x02, 0x05, 0x05, 0x00, 0x03, 0x07, 0x01, 0x01
        /*0010*/ 	.byte	0x02, 0x03, 0x00, 0x00, 0x02, 0x06, 0x01, 0x00, 0x04, 0x0b, 0x08, 0x00, 0x09, 0x00, 0x00, 0x00
        /*0020*/ 	.byte	0x00, 0x00, 0x00, 0x00


//--------------------- .nv.info._Z3addPiS_S_     --------------------------
	.section	.nv.info._Z3addPiS_S_,"",@"SHT_CUDA_INFO"
	.sectionflags	@""
	.align	4


	//----- nvinfo : EIATTR_CUDA_API_VERSION
	.align		4
        /*0000*/ 	.byte	0x04, 0x37
        /*0002*/ 	.short	(.L_7 - .L_6)
.L_6:
        /*0004*/ 	.word	0x00000082


	//----- nvinfo : EIATTR_KPARAM_INFO
	.align		4
.L_7:
        /*0008*/ 	.byte	0x04, 0x17
        /*000a*/ 	.short	(.L_9 - .L_8)
.L_8:
        /*000c*/ 	.word	0x00000000
        /*0010*/ 	.short	0x0002
        /*0012*/ 	.short	0x0010
        /*0014*/ 	.byte	0x00, 0xf5, 0x21, 0x00


	//----- nvinfo : EIATTR_KPARAM_INFO
	.align		4
.L_9:
        /*0018*/ 	.byte	0x04, 0x17
        /*001a*/ 	.short	(.L_11 - .L_10)
.L_10:
        /*001c*/ 	.word	0x00000000
        /*0020*/ 	.short	0x0001
        /*0022*/ 	.short	0x0008
        /*0024*/ 	.byte	0x00, 0xf5, 0x21, 0x00


	//----- nvinfo : EIATTR_KPARAM_INFO
	.align		4
.L_11:
        /*0028*/ 	.byte	0x04, 0x17
        /*002a*/ 	.short	(.L_13 - .L_12)
.L_12:
        /*002c*/ 	.word	0x00000000
        /*0030*/ 	.short	0x0000
        /*0032*/ 	.short	0x0000
        /*0034*/ 	.byte	0x00, 0xf5, 0x21, 0x00


	//----- nvinfo : EIATTR_SPARSE_MMA_MASK
	.align		4
.L_13:
        /*0038*/ 	.byte	0x03, 0x50
        /*003a*/ 	.short	0x0000


	//----- nvinfo : EIATTR_MAXREG_COUNT
	.align		4
        /*003c*/ 	.byte	0x03, 0x1b
        /*003e*/ 	.short	0x00ff


	//----- nvinfo : EIATTR_MERCURY_ISA_VERSION
	.align		4
        /*0040*/ 	.byte	0x03, 0x5f
        /*0042*/ 	.short	0x0101


	//----- nvinfo : EIATTR_VRC_CTA_INIT_COUNT
	.align		4
        /*0044*/ 	.byte	0x02, 0x4a
	.zero		1
	.zero		1


	//----- nvinfo : EIATTR_EXIT_INSTR_OFFSETS
	.align		4
        /*0048*/ 	.byte	0x04, 0x1c
        /*004a*/ 	.short	(.L_15 - .L_14)


	//   ....[0]....
.L_14:
        /*004c*/ 	.word	0x00000030


	//   ....[1]....
        /*0050*/ 	.word	0x000000f0


	//----- nvinfo : EIATTR_CBANK_PARAM_SIZE
	.align		4
.L_15:
        /*0054*/ 	.byte	0x03, 0x19
        /*0056*/ 	.short	0x0018


	//----- nvinfo : EIATTR_PARAM_CBANK
	.align		4
        /*0058*/ 	.byte	0x04, 0x0a
        /*005a*/ 	.short	(.L_17 - .L_16)
	.align		4
.L_16:
        /*005c*/ 	.word	index@(.nv.constant0._Z3addPiS_S_)
        /*0060*/ 	.short	0x0380
        /*0062*/ 	.short	0x0018


	//----- nvinfo : EIATTR_SW_WAR
	.align		4
.L_17:
        /*0064*/ 	.byte	0x04, 0x36
        /*0066*/ 	.short	(.L_19 - .L_18)
.L_18:
        /*0068*/ 	.word	0x00000008
.L_19:


//--------------------- .nv.callgraph             --------------------------
	.section	.nv.callgraph,"",@"SHT_CUDA_CALLGRAPH"
	.align	4
	.sectionentsize	8
	.align		4
        /*0000*/ 	.word	0x00000000
	.align		4
        /*0004*/ 	.word	0xffffffff
	.align		4
        /*0008*/ 	.word	0x00000000
	.align		4
        /*000c*/ 	.word	0xfffffffe
	.align		4
        /*0010*/ 	.word	0x00000000
	.align		4
        /*0014*/ 	.word	0xfffffffd
	.align		4
        /*0018*/ 	.word	0x00000000
	.align		4
        /*001c*/ 	.word	0xfffffffc


//--------------------- .text._Z3addPiS_S_        --------------------------
	.section	.text._Z3addPiS_S_,"ax",@progbits
	.align	128
        .global         _Z3addPiS_S_
        .type           _Z3addPiS_S_,@function
        .size           _Z3addPiS_S_,(.L_x_1 - _Z3addPiS_S_)
        .other          _Z3addPiS_S_,@"STO_CUDA_ENTRY STV_DEFAULT"
_Z3addPiS_S_:
.text._Z3addPiS_S_:
[----:B------:R-:W-:Y:S01]  /*0000*/  LDC R1, c[0x0][0x37c] ;  /* 0x0000df00ff017b82 */ /* 0x000fe20000000800 */
[----:B------:R-:W0:Y:S02]  /*0010*/  S2R R9, SR_CTAID.X ;  /* 0x0000000000097919 */ /* 0x000e240000002500 */
[----:B0-----:R-:W-:-:S13]  /*0020*/  ISETP.GT.U32.AND P0, PT, R9, 0x4, PT ;  /* 0x000000040900780c */ /* 0x001fda0003f04070 */
[----:B------:R-:W-:Y:S05]  /*0030*/  @P0 EXIT ;  /* 0x000000000000094d */ /* 0x000fea0003800000 */
[----:B------:R-:W0:Y:S01]  /*0040*/  LDC.64 R2, c[0x0][0x380] ;  /* 0x0000e000ff027b82 */ /* 0x000e220000000a00 */
[----:B------:R-:W1:Y:S07]  /*0050*/  LDCU.64 UR4, c[0x0][0x358] ;  /* 0x00006b00ff0477ac */ /* 0x000e6e0008000a00 */
[----:B------:R-:W2:Y:S08]  /*0060*/  LDC.64 R4, c[0x0][0x388] ;  /* 0x0000e200ff047b82 */ /* 0x000eb00000000a00 */
[----:B------:R-:W3:Y:S01]  /*0070*/  LDC.64 R6, c[0x0][0x390] ;  /* 0x0000e400ff067b82 */ /* 0x000ee20000000a00 */
[----:B0-----:R-:W-:-:S06]  /*0080*/  IMAD.WIDE.U32 R2, R9, 0x4, R2 ;  /* 0x0000000409027825 */ /* 0x001fcc00078e0002 */
[----:B-1----:R-:W4:Y:S01]  /*0090*/  LDG.E R2, desc[UR4][R2.64] ;  /* 0x0000000402027981 */ /* 0x002f22000c1e1900 */
[----:B--2---:R-:W-:-:S06]  /*00a0*/  IMAD.WIDE.U32 R4, R9, 0x4, R4 ;  /* 0x0000000409047825 */ /* 0x004fcc00078e0004 */
[----:B------:R-:W4:Y:S01]  /*00b0*/  LDG.E R5, desc[UR4][R4.64] ;  /* 0x0000000404057981 */ /* 0x000f22000c1e1900 */
[----:B---3--:R-:W-:Y:S01]  /*00c0*/  IMAD.WIDE.U32 R6, R9, 0x4, R6 ;  /* 0x0000000409067825 */ /* 0x008fe200078e0006 */
[----:B----4-:R-:W-:-:S05]  /*00d0*/  IADD3 R9, PT, PT, R2, R5, RZ ;  /* 0x0000000502097210 */ /* 0x010fca0007ffe0ff */
[----:B------:R-:W-:Y:S01]  /*00e0*/  STG.E desc[UR4][R6.64], R9 ;  /* 0x0000000906007986 */ /* 0x000fe2000c101904 */
[----:B------:R-:W-:Y:S05]  /*00f0*/  EXIT ;  /* 0x000000000000794d */ /* 0x000fea0003800000 */
.L_x_0:
[----:B------:R-:W-:-:S00]  /*0100*/  BRA `(.L_x_0) ;  /* 0xfffffffc00fc7947 */ /* 0x000fc0000383ffff */
[----:B------:R-:W-:-:S00]  /*0110*/  NOP ;  /* 0x0000000000007918 */ /* 0x000fc00000000000 */
        /* <DEDUP_REMOVED lines=14> */
.L_x_1:


//--------------------- .nv.shared.reserved.0     --------------------------
	.section	.nv.shared.reserved.0,"aw",@nobits
	.weak		__nv_reservedSMEM_offset_0_alias
	.size		__nv_reservedSMEM_offset_0_alias, 0, 64
	.other		__nv_reservedSMEM_offset_0_alias,@"STO_CUDA_RESERVED_SHARED STV_DEFAULT"
__nv_reservedSMEM_offset_0_alias:
	.zero		0
	.zero		64


//--------------------- .nv.constant0._Z3addPiS_S_ --------------------------
	.section	.nv.constant0._Z3addPiS_S_,"a",@progbits
	.sectionflags	@""
	.align	4
.nv.constant0._Z3addPiS_S_:
	.zero		920


//--------------------- SYMBOLS --------------------------

	.type		.nv.reservedSmem.offset0,@object
	.size		.nv.reservedSmem.offset0,0x4
